//
// Generated by NVIDIA NVVM Compiler
//
// Compiler Build ID: CL-36424714
// Cuda compilation tools, release 13.0, V13.0.88
// Based on NVVM 20.0.0
//

.version 9.0
.target sm_100
.address_size 64

	// .globl	_Z13number_pointsP5PointPdPj
// _ZZ13number_pointsP5PointPdPjE12totalInBlock has been demoted

.visible .entry _Z13number_pointsP5PointPdPj(
	.param .u64 .ptr .align 1 _Z13number_pointsP5PointPdPj_param_0,
	.param .u64 .ptr .align 1 _Z13number_pointsP5PointPdPj_param_1,
	.param .u64 .ptr .align 1 _Z13number_pointsP5PointPdPj_param_2
)
{
	.reg .pred 	%p<27>;
	.reg .b32 	%r<153>;
	.reg .b64 	%rd<21>;
	.reg .b64 	%fd<94>;
	// demoted variable
	.shared .align 4 .b8 _ZZ13number_pointsP5PointPdPjE12totalInBlock[4096];
	ld.param.u64 	%rd7, [_Z13number_pointsP5PointPdPj_param_0];
	ld.param.u64 	%rd5, [_Z13number_pointsP5PointPdPj_param_1];
	ld.param.u64 	%rd6, [_Z13number_pointsP5PointPdPj_param_2];
	cvta.to.global.u64 	%rd1, %rd7;
	mov.u32 	%r1, %tid.x;
	mov.u32 	%r32, %ctaid.x;
	mov.u32 	%r33, %ntid.x;
	mad.lo.s32 	%r142, %r32, %r33, %r1;
	setp.gt.u32 	%p1, %r142, 999998;
	@%p1 bra 	$L__BB0_16;
	cvta.to.global.u64 	%rd8, %rd5;
	mul.wide.u32 	%rd9, %r142, 16;
	add.s64 	%rd10, %rd1, %rd9;
	ld.global.f64 	%fd1, [%rd10];
	ld.global.f64 	%fd2, [%rd10+8];
	ld.global.f64 	%fd3, [%rd8];
	sub.s32 	%r3, 999999, %r142;
	and.b32  	%r4, %r3, 7;
	setp.gt.u32 	%p2, %r142, 999991;
	mov.b32 	%r150, 0;
	@%p2 bra 	$L__BB0_4;
	and.b32  	%r37, %r3, 1048568;
	neg.s32 	%r138, %r37;
	add.s64 	%rd12, %rd9, %rd1;
	add.s64 	%rd20, %rd12, 72;
	mov.b32 	%r150, 0;
$L__BB0_3:
	.pragma "nounroll";
	ld.global.f64 	%fd4, [%rd20+-56];
	ld.global.f64 	%fd5, [%rd20+-48];
	sub.f64 	%fd6, %fd1, %fd4;
	sub.f64 	%fd7, %fd2, %fd5;
	mul.f64 	%fd8, %fd7, %fd7;
	fma.rn.f64 	%fd9, %fd6, %fd6, %fd8;
	setp.le.f64 	%p3, %fd9, %fd3;
	selp.u32 	%r38, 1, 0, %p3;
	add.s32 	%r39, %r150, %r38;
	ld.global.f64 	%fd10, [%rd20+-40];
	ld.global.f64 	%fd11, [%rd20+-32];
	sub.f64 	%fd12, %fd1, %fd10;
	sub.f64 	%fd13, %fd2, %fd11;
	mul.f64 	%fd14, %fd13, %fd13;
	fma.rn.f64 	%fd15, %fd12, %fd12, %fd14;
	setp.le.f64 	%p4, %fd15, %fd3;
	selp.u32 	%r40, 1, 0, %p4;
	add.s32 	%r41, %r39, %r40;
	ld.global.f64 	%fd16, [%rd20+-24];
	ld.global.f64 	%fd17, [%rd20+-16];
	sub.f64 	%fd18, %fd1, %fd16;
	sub.f64 	%fd19, %fd2, %fd17;
	mul.f64 	%fd20, %fd19, %fd19;
	fma.rn.f64 	%fd21, %fd18, %fd18, %fd20;
	setp.le.f64 	%p5, %fd21, %fd3;
	selp.u32 	%r42, 1, 0, %p5;
	add.s32 	%r43, %r41, %r42;
	ld.global.f64 	%fd22, [%rd20+-8];
	ld.global.f64 	%fd23, [%rd20];
	sub.f64 	%fd24, %fd1, %fd22;
	sub.f64 	%fd25, %fd2, %fd23;
	mul.f64 	%fd26, %fd25, %fd25;
	fma.rn.f64 	%fd27, %fd24, %fd24, %fd26;
	setp.le.f64 	%p6, %fd27, %fd3;
	selp.u32 	%r44, 1, 0, %p6;
	add.s32 	%r45, %r43, %r44;
	ld.global.f64 	%fd28, [%rd20+8];
	ld.global.f64 	%fd29, [%rd20+16];
	sub.f64 	%fd30, %fd1, %fd28;
	sub.f64 	%fd31, %fd2, %fd29;
	mul.f64 	%fd32, %fd31, %fd31;
	fma.rn.f64 	%fd33, %fd30, %fd30, %fd32;
	setp.le.f64 	%p7, %fd33, %fd3;
	selp.u32 	%r46, 1, 0, %p7;
	add.s32 	%r47, %r45, %r46;
	ld.global.f64 	%fd34, [%rd20+24];
	ld.global.f64 	%fd35, [%rd20+32];
	sub.f64 	%fd36, %fd1, %fd34;
	sub.f64 	%fd37, %fd2, %fd35;
	mul.f64 	%fd38, %fd37, %fd37;
	fma.rn.f64 	%fd39, %fd36, %fd36, %fd38;
	setp.le.f64 	%p8, %fd39, %fd3;
	selp.u32 	%r48, 1, 0, %p8;
	add.s32 	%r49, %r47, %r48;
	ld.global.f64 	%fd40, [%rd20+40];
	ld.global.f64 	%fd41, [%rd20+48];
	sub.f64 	%fd42, %fd1, %fd40;
	sub.f64 	%fd43, %fd2, %fd41;
	mul.f64 	%fd44, %fd43, %fd43;
	fma.rn.f64 	%fd45, %fd42, %fd42, %fd44;
	setp.le.f64 	%p9, %fd45, %fd3;
	selp.u32 	%r50, 1, 0, %p9;
	add.s32 	%r51, %r49, %r50;
	add.s32 	%r142, %r142, 8;
	ld.global.f64 	%fd46, [%rd20+56];
	ld.global.f64 	%fd47, [%rd20+64];
	sub.f64 	%fd48, %fd1, %fd46;
	sub.f64 	%fd49, %fd2, %fd47;
	mul.f64 	%fd50, %fd49, %fd49;
	fma.rn.f64 	%fd51, %fd48, %fd48, %fd50;
	setp.le.f64 	%p10, %fd51, %fd3;
	selp.u32 	%r52, 1, 0, %p10;
	add.s32 	%r150, %r51, %r52;
	add.s32 	%r138, %r138, 8;
	add.s64 	%rd20, %rd20, 128;
	setp.ne.s32 	%p11, %r138, 0;
	@%p11 bra 	$L__BB0_3;
$L__BB0_4:
	setp.eq.s32 	%p12, %r4, 0;
	@%p12 bra 	$L__BB0_12;
	and.b32  	%r15, %r3, 3;
	setp.lt.u32 	%p13, %r4, 4;
	@%p13 bra 	$L__BB0_7;
	mul.wide.u32 	%rd13, %r142, 16;
	add.s64 	%rd14, %rd1, %rd13;
	ld.global.f64 	%fd52, [%rd14+16];
	ld.global.f64 	%fd53, [%rd14+24];
	sub.f64 	%fd54, %fd1, %fd52;
	sub.f64 	%fd55, %fd2, %fd53;
	mul.f64 	%fd56, %fd55, %fd55;
	fma.rn.f64 	%fd57, %fd54, %fd54, %fd56;
	setp.le.f64 	%p14, %fd57, %fd3;
	selp.u32 	%r54, 1, 0, %p14;
	add.s32 	%r55, %r150, %r54;
	ld.global.f64 	%fd58, [%rd14+32];
	ld.global.f64 	%fd59, [%rd14+40];
	sub.f64 	%fd60, %fd1, %fd58;
	sub.f64 	%fd61, %fd2, %fd59;
	mul.f64 	%fd62, %fd61, %fd61;
	fma.rn.f64 	%fd63, %fd60, %fd60, %fd62;
	setp.le.f64 	%p15, %fd63, %fd3;
	selp.u32 	%r56, 1, 0, %p15;
	add.s32 	%r57, %r55, %r56;
	ld.global.f64 	%fd64, [%rd14+48];
	ld.global.f64 	%fd65, [%rd14+56];
	sub.f64 	%fd66, %fd1, %fd64;
	sub.f64 	%fd67, %fd2, %fd65;
	mul.f64 	%fd68, %fd67, %fd67;
	fma.rn.f64 	%fd69, %fd66, %fd66, %fd68;
	setp.le.f64 	%p16, %fd69, %fd3;
	selp.u32 	%r58, 1, 0, %p16;
	add.s32 	%r59, %r57, %r58;
	add.s32 	%r142, %r142, 4;
	ld.global.f64 	%fd70, [%rd14+64];
	ld.global.f64 	%fd71, [%rd14+72];
	sub.f64 	%fd72, %fd1, %fd70;
	sub.f64 	%fd73, %fd2, %fd71;
	mul.f64 	%fd74, %fd73, %fd73;
	fma.rn.f64 	%fd75, %fd72, %fd72, %fd74;
	setp.le.f64 	%p17, %fd75, %fd3;
	selp.u32 	%r60, 1, 0, %p17;
	add.s32 	%r150, %r59, %r60;
$L__BB0_7:
	setp.eq.s32 	%p18, %r15, 0;
	@%p18 bra 	$L__BB0_12;
	setp.eq.s32 	%p19, %r15, 1;
	@%p19 bra 	$L__BB0_10;
	mul.wide.u32 	%rd15, %r142, 16;
	add.s64 	%rd16, %rd1, %rd15;
	ld.global.f64 	%fd76, [%rd16+16];
	ld.global.f64 	%fd77, [%rd16+24];
	sub.f64 	%fd78, %fd1, %fd76;
	sub.f64 	%fd79, %fd2, %fd77;
	mul.f64 	%fd80, %fd79, %fd79;
	fma.rn.f64 	%fd81, %fd78, %fd78, %fd80;
	setp.le.f64 	%p20, %fd81, %fd3;
	selp.u32 	%r62, 1, 0, %p20;
	add.s32 	%r63, %r150, %r62;
	add.s32 	%r142, %r142, 2;
	ld.global.f64 	%fd82, [%rd16+32];
	ld.global.f64 	%fd83, [%rd16+40];
	sub.f64 	%fd84, %fd1, %fd82;
	sub.f64 	%fd85, %fd2, %fd83;
	mul.f64 	%fd86, %fd85, %fd85;
	fma.rn.f64 	%fd87, %fd84, %fd84, %fd86;
	setp.le.f64 	%p21, %fd87, %fd3;
	selp.u32 	%r64, 1, 0, %p21;
	add.s32 	%r150, %r63, %r64;
$L__BB0_10:
	and.b32  	%r65, %r3, 1;
	setp.eq.b32 	%p22, %r65, 1;
	not.pred 	%p23, %p22;
	@%p23 bra 	$L__BB0_12;
	mul.wide.u32 	%rd17, %r142, 16;
	add.s64 	%rd18, %rd1, %rd17;
	ld.global.f64 	%fd88, [%rd18+16];
	ld.global.f64 	%fd89, [%rd18+24];
	sub.f64 	%fd90, %fd1, %fd88;
	sub.f64 	%fd91, %fd2, %fd89;
	mul.f64 	%fd92, %fd91, %fd91;
	fma.rn.f64 	%fd93, %fd90, %fd90, %fd92;
	setp.le.f64 	%p24, %fd93, %fd3;
	selp.u32 	%r66, 1, 0, %p24;
	add.s32 	%r150, %r150, %r66;
$L__BB0_12:
	shl.b32 	%r67, %r1, 2;
	mov.u32 	%r68, _ZZ13number_pointsP5PointPdPjE12totalInBlock;
	add.s32 	%r69, %r68, %r67;
	st.shared.u32 	[%r69], %r150;
	bar.sync 	0;
	setp.ne.s32 	%p25, %r1, 0;
	@%p25 bra 	$L__BB0_16;
	mov.b32 	%r152, 0;
	mov.b32 	%r151, 64;
$L__BB0_14:
	add.s32 	%r73, %r68, %r151;
	ld.shared.u32 	%r74, [%r73+-64];
	add.s32 	%r75, %r74, %r152;
	ld.shared.u32 	%r76, [%r73+-60];
	add.s32 	%r77, %r76, %r75;
	ld.shared.u32 	%r78, [%r73+-56];
	add.s32 	%r79, %r78, %r77;
	ld.shared.u32 	%r80, [%r73+-52];
	add.s32 	%r81, %r80, %r79;
	ld.shared.u32 	%r82, [%r73+-48];
	add.s32 	%r83, %r82, %r81;
	ld.shared.u32 	%r84, [%r73+-44];
	add.s32 	%r85, %r84, %r83;
	ld.shared.u32 	%r86, [%r73+-40];
	add.s32 	%r87, %r86, %r85;
	ld.shared.u32 	%r88, [%r73+-36];
	add.s32 	%r89, %r88, %r87;
	ld.shared.u32 	%r90, [%r73+-32];
	add.s32 	%r91, %r90, %r89;
	ld.shared.u32 	%r92, [%r73+-28];
	add.s32 	%r93, %r92, %r91;
	ld.shared.u32 	%r94, [%r73+-24];
	add.s32 	%r95, %r94, %r93;
	ld.shared.u32 	%r96, [%r73+-20];
	add.s32 	%r97, %r96, %r95;
	ld.shared.u32 	%r98, [%r73+-16];
	add.s32 	%r99, %r98, %r97;
	ld.shared.u32 	%r100, [%r73+-12];
	add.s32 	%r101, %r100, %r99;
	ld.shared.u32 	%r102, [%r73+-8];
	add.s32 	%r103, %r102, %r101;
	ld.shared.u32 	%r104, [%r73+-4];
	add.s32 	%r105, %r104, %r103;
	ld.shared.u32 	%r106, [%r73];
	add.s32 	%r107, %r106, %r105;
	ld.shared.u32 	%r108, [%r73+4];
	add.s32 	%r109, %r108, %r107;
	ld.shared.u32 	%r110, [%r73+8];
	add.s32 	%r111, %r110, %r109;
	ld.shared.u32 	%r112, [%r73+12];
	add.s32 	%r113, %r112, %r111;
	ld.shared.u32 	%r114, [%r73+16];
	add.s32 	%r115, %r114, %r113;
	ld.shared.u32 	%r116, [%r73+20];
	add.s32 	%r117, %r116, %r115;
	ld.shared.u32 	%r118, [%r73+24];
	add.s32 	%r119, %r118, %r117;
	ld.shared.u32 	%r120, [%r73+28];
	add.s32 	%r121, %r120, %r119;
	ld.shared.u32 	%r122, [%r73+32];
	add.s32 	%r123, %r122, %r121;
	ld.shared.u32 	%r124, [%r73+36];
	add.s32 	%r125, %r124, %r123;
	ld.shared.u32 	%r126, [%r73+40];
	add.s32 	%r127, %r126, %r125;
	ld.shared.u32 	%r128, [%r73+44];
	add.s32 	%r129, %r128, %r127;
	ld.shared.u32 	%r130, [%r73+48];
	add.s32 	%r131, %r130, %r129;
	ld.shared.u32 	%r132, [%r73+52];
	add.s32 	%r133, %r132, %r131;
	ld.shared.u32 	%r134, [%r73+56];
	add.s32 	%r135, %r134, %r133;
	ld.shared.u32 	%r136, [%r73+60];
	add.s32 	%r152, %r136, %r135;
	add.s32 	%r151, %r151, 128;
	setp.ne.s32 	%p26, %r151, 4160;
	@%p26 bra 	$L__BB0_14;
	cvta.to.global.u64 	%rd19, %rd6;
	atom.global.add.u32 	%r137, [%rd19], %r152;
$L__BB0_16:
	ret;

}


// ===== COMPILED SASS (sm_100) =====

	.target	sm_100

	.elftype	@"ET_EXEC"


//--------------------- .note.nv.tkinfo           --------------------------
	.section	.note.nv.tkinfo,"",@"SHT_NOTE"
	.sectionflags	@"SHF_NOTE_NV_TKINFO"
	.tkinfo
        /*0018*/ 	.word	0x00000002
        /*0030*/ 	.string	""
        /*0030*/ 	.string	"ptxas"
        /*0030*/ 	.string	"Cuda compilation tools, release 13.0, V13.0.88"
        /*0030*/ 	.string	"Build cuda_13.0.r13.0/compiler.36424714_0"
        /*0030*/ 	.string	"-arch sm_100 -m 64 "



//--------------------- .note.nv.cuinfo           --------------------------
	.section	.note.nv.cuinfo,"",@"SHT_NOTE"
	.sectionflags	@"SHF_NOTE_NV_CUINFO"
        /*0018*/ 	.short	0x0002
        /*001a*/ 	.short	0x0064
        /*001c*/ 	.short	0x0082
	.zero		2


//--------------------- .nv.info                  --------------------------
	.section	.nv.info,"",@"SHT_CUDA_INFO"
	.align	4


	//----- nvinfo : EIATTR_REGCOUNT
	.align		4
        /*0000*/ 	.byte	0x04, 0x2f
        /*0002*/ 	.short	(.L_1 - .L_0)
	.align		4
.L_0:
        /*0004*/ 	.word	index@(_Z13number_pointsP5PointPdPj)
        /*0008*/ 	.word	0x00000020


	//----- nvinfo : EIATTR_FRAME_SIZE
	.align		4
.L_1:
        /*000c*/ 	.byte	0x04, 0x11
        /*000e*/ 	.short	(.L_3 - .L_2)
	.align		4
.L_2:
        /*0010*/ 	.word	index@(_Z13number_pointsP5PointPdPj)
        /*0014*/ 	.word	0x00000000


	//----- nvinfo : EIATTR_MIN_STACK_SIZE
	.align		4
.L_3:
        /*0018*/ 	.byte	0x04, 0x12
        /*001a*/ 	.short	(.L_5 - .L_4)
	.align		4
.L_4:
        /*001c*/ 	.word	index@(_Z13number_pointsP5PointPdPj)
        /*0020*/ 	.word	0x00000000
.L_5:


//--------------------- .nv.compat                --------------------------
	.section	.nv.compat,"",@"SHT_CUDA_COMPAT_INFO"
	.align	4
        /*0000*/ 	.byte	0x02, 0x09, 0x00, 0x00, 0x02, 0x02, 0x01, 0x00, 0x02, 0x05, 0x05, 0x00, 0x03, 0x07, 0x01, 0x01
        /*0010*/ 	.byte	0x02, 0x03, 0x00, 0x00, 0x02, 0x06, 0x01, 0x00, 0x04, 0x0b, 0x08, 0x00, 0x01, 0x00, 0x00, 0x00
        /*0020*/ 	.byte	0x00, 0x00, 0x00, 0x00


//--------------------- .nv.info._Z13number_pointsP5PointPdPj --------------------------
	.section	.nv.info._Z13number_pointsP5PointPdPj,"",@"SHT_CUDA_INFO"
	.sectionflags	@""
	.align	4


	//----- nvinfo : EIATTR_CUDA_API_VERSION
	.align		4
        /*0000*/ 	.byte	0x04, 0x37
        /*0002*/ 	.short	(.L_7 - .L_6)
.L_6:
        /*0004*/ 	.word	0x00000082


	//----- nvinfo : EIATTR_KPARAM_INFO
	.align		4
.L_7:
        /*0008*/ 	.byte	0x04, 0x17
        /*000a*/ 	.short	(.L_9 - .L_8)
.L_8:
        /*000c*/ 	.word	0x00000000
        /*0010*/ 	.short	0x0002
        /*0012*/ 	.short	0x0010
        /*0014*/ 	.byte	0x00, 0xf5, 0x21, 0x00


	//----- nvinfo : EIATTR_KPARAM_INFO
	.align		4
.L_9:
        /*0018*/ 	.byte	0x04, 0x17
        /*001a*/ 	.short	(.L_11 - .L_10)
.L_10:
        /*001c*/ 	.word	0x00000000
        /*0020*/ 	.short	0x0001
        /*0022*/ 	.short	0x0008
        /*0024*/ 	.byte	0x00, 0xf5, 0x21, 0x00


	//----- nvinfo : EIATTR_KPARAM_INFO
	.align		4
.L_11:
        /*0028*/ 	.byte	0x04, 0x17
        /*002a*/ 	.short	(.L_13 - .L_12)
.L_12:
        /*002c*/ 	.word	0x00000000
        /*0030*/ 	.short	0x0000
        /*0032*/ 	.short	0x0000
        /*0034*/ 	.byte	0x00, 0xf5, 0x21, 0x00


	//----- nvinfo : EIATTR_SPARSE_MMA_MASK
	.align		4
.L_13:
        /*0038*/ 	.byte	0x03, 0x50
        /*003a*/ 	.short	0x0000


	//----- nvinfo : EIATTR_MAXREG_COUNT
	.align		4
        /*003c*/ 	.byte	0x03, 0x1b
        /*003e*/ 	.short	0x00ff


	//----- nvinfo : EIATTR_NUM_BARRIERS
	.align		4
        /*0040*/ 	.byte	0x02, 0x4c
        /*0042*/ 	.byte	0x01
	.zero		1


	//----- nvinfo : EIATTR_MERCURY_ISA_VERSION
	.align		4
        /*0044*/ 	.byte	0x03, 0x5f
        /*0046*/ 	.short	0x0101


	//----- nvinfo : EIATTR_VRC_CTA_INIT_COUNT
	.align		4
        /*0048*/ 	.byte	0x02, 0x4a
	.zero		1
	.zero		1


	//----- nvinfo : EIATTR_EXIT_INSTR_OFFSETS
	.align		4
        /*004c*/ 	.byte	0x04, 0x1c
        /*004e*/ 	.short	(.L_15 - .L_14)


	//   ....[0]....
.L_14:
        /*0050*/ 	.word	0x00000060


	//   ....[1]....
        /*0054*/ 	.word	0x00000c90


	//   ....[2]....
        /*0058*/ 	.word	0x00000e90


	//----- nvinfo : EIATTR_CRS_STACK_SIZE
	.align		4
.L_15:
        /*005c*/ 	.byte	0x04, 0x1e
        /*005e*/ 	.short	(.L_17 - .L_16)
.L_16:
        /*0060*/ 	.word	0x00000000


	//----- nvinfo : EIATTR_CBANK_PARAM_SIZE
	.align		4
.L_17:
        /*0064*/ 	.byte	0x03, 0x19
        /*0066*/ 	.short	0x0018


	//----- nvinfo : EIATTR_PARAM_CBANK
	.align		4
        /*0068*/ 	.byte	0x04, 0x0a
        /*006a*/ 	.short	(.L_19 - .L_18)
	.align		4
.L_18:
        /*006c*/ 	.word	index@(.nv.constant0._Z13number_pointsP5PointPdPj)
        /*0070*/ 	.short	0x0380
        /*0072*/ 	.short	0x0018


	//----- nvinfo : EIATTR_SW_WAR
	.align		4
.L_19:
        /*0074*/ 	.byte	0x04, 0x36
        /*0076*/ 	.short	(.L_21 - .L_20)
.L_20:
        /*0078*/ 	.word	0x00000008
.L_21:


//--------------------- .nv.callgraph             --------------------------
	.section	.nv.callgraph,"",@"SHT_CUDA_CALLGRAPH"
	.align	4
	.sectionentsize	8
	.align		4
        /*0000*/ 	.word	0x00000000
	.align		4
        /*0004*/ 	.word	0xffffffff
	.align		4
        /*0008*/ 	.word	0x00000000
	.align		4
        /*000c*/ 	.word	0xfffffffe
	.align		4
        /*0010*/ 	.word	0x00000000
	.align		4
        /*0014*/ 	.word	0xfffffffd
	.align		4
        /*0018*/ 	.word	0x00000000
	.align		4
        /*001c*/ 	.word	0xfffffffc


//--------------------- .text._Z13number_pointsP5PointPdPj --------------------------
	.section	.text._Z13number_pointsP5PointPdPj,"ax",@progbits
	.align	128
        .global         _Z13number_pointsP5PointPdPj
        .type           _Z13number_pointsP5PointPdPj,@function
        .size           _Z13number_pointsP5PointPdPj,(.L_x_9 - _Z13number_pointsP5PointPdPj)
        .other          _Z13number_pointsP5PointPdPj,@"STO_CUDA_ENTRY STV_DEFAULT"
_Z13number_pointsP5PointPdPj:
.text._Z13number_pointsP5PointPdPj:
[----:B------:R-:W-:Y:S01]  /*0000*/  LDC R1, c[0x0][0x37c] ;  /* 0x0000df00ff017b82 */ /* 0x000fe20000000800 */
[----:B------:R-:W0:Y:S07]  /*0010*/  S2R R0, SR_TID.X ;  /* 0x0000000000007919 */ /* 0x000e2e0000002100 */
[----:B------:R-:W0:Y:S08]  /*0020*/  S2UR UR4, SR_CTAID.X ;  /* 0x00000000000479c3 */ /* 0x000e300000002500 */
[----:B------:R-:W0:Y:S02]  /*0030*/  LDC R3, c[0x0][0x360] ;  /* 0x0000d800ff037b82 */ /* 0x000e240000000800 */
[----:B0-----:R-:W-:-:S05]  /*0040*/  IMAD R4, R3, UR4, R0 ;  /* 0x0000000403047c24 */ /* 0x001fca000f8e0200 */
[----:B------:R-:W-:-:S13]  /*0050*/  ISETP.GT.U32.AND P0, PT, R4, 0xf423e, PT ;  /* 0x000f423e0400780c */ /* 0x000fda0003f04070 */
[----:B------:R-:W-:Y:S05]  /*0060*/  @P0 EXIT ;  /* 0x000000000000094d */ /* 0x000fea0003800000 */
[----:B------:R-:W0:Y:S01]  /*0070*/  LDC.64 R6, c[0x0][0x380] ;  /* 0x0000e000ff067b82 */ /* 0x000e220000000a00 */
[----:B------:R-:W1:Y:S07]  /*0080*/  LDCU.64 UR6, c[0x0][0x358] ;  /* 0x00006b00ff0677ac */ /* 0x000e6e0008000a00 */
[----:B------:R-:W2:Y:S01]  /*0090*/  LDC.64 R10, c[0x0][0x388] ;  /* 0x0000e200ff0a7b82 */ /* 0x000ea20000000a00 */
[----:B0-----:R-:W-:-:S05]  /*00a0*/  IMAD.WIDE.U32 R8, R4, 0x10, R6 ;  /* 0x0000001004087825 */ /* 0x001fca00078e0006 */
[----:B-1----:R0:W5:Y:S04]  /*00b0*/  LDG.E.64 R12, desc[UR6][R8.64] ;  /* 0x00000006080c7981 */ /* 0x002168000c1e1b00 */
[----:B--2---:R-:W5:Y:S04]  /*00c0*/  LDG.E.64 R10, desc[UR6][R10.64] ;  /* 0x000000060a0a7981 */ /* 0x004f68000c1e1b00 */
[----:B------:R0:W5:Y:S01]  /*00d0*/  LDG.E.64 R14, desc[UR6][R8.64+0x8] ;  /* 0x00000806080e7981 */ /* 0x000162000c1e1b00 */
[C---:B------:R-:W-:Y:S02]  /*00e0*/  ISETP.GT.U32.AND P1, PT, R4.reuse, 0xf4237, PT ;  /* 0x000f42370400780c */ /* 0x040fe40003f24070 */
[----:B------:R-:W-:Y:S01]  /*00f0*/  IADD3 R2, PT, PT, -R4, 0xf423f, RZ ;  /* 0x000f423f04027810 */ /* 0x000fe20007ffe1ff */
[----:B------:R-:W-:Y:S03]  /*0100*/  BSSY.RECONVERGENT B0, `(.L_x_0) ;  /* 0x0000058000007945 */ /* 0x000fe60003800200 */
[----:B------:R-:W-:Y:S01]  /*0110*/  LOP3.LUT R3, R2, 0x7, RZ, 0xc0, !PT ;  /* 0x0000000702037812 */ /* 0x000fe200078ec0ff */
[----:B------:R-:W-:-:S03]  /*0120*/  IMAD.MOV.U32 R26, RZ, RZ, RZ ;  /* 0x000000ffff1a7224 */ /* 0x000fc600078e00ff */
[----:B------:R-:W-:-:S03]  /*0130*/  ISETP.NE.AND P0, PT, R3, RZ, PT ;  /* 0x000000ff0300720c */ /* 0x000fc60003f05270 */
[----:B0-----:R-:W-:Y:S10]  /*0140*/  @P1 BRA `(.L_x_1) ;  /* 0x00000004004c1947 */ /* 0x001ff40003800000 */
[----:B------:R-:W-:Y:S01]  /*0150*/  IADD3 R16, P1, PT, R8, 0x48, RZ ;  /* 0x0000004808107810 */ /* 0x000fe20007f3e0ff */
[----:B------:R-:W-:Y:S01]  /*0160*/  IMAD.MOV.U32 R26, RZ, RZ, RZ ;  /* 0x000000ffff1a7224 */ /* 0x000fe200078e00ff */
[----:B------:R-:W-:-:S03]  /*0170*/  LOP3.LUT R5, R2, 0xffff8, RZ, 0xc0, !PT ;  /* 0x000ffff802057812 */ /* 0x000fc600078ec0ff */
[----:B------:R-:W-:Y:S02]  /*0180*/  IMAD.X R17, RZ, RZ, R9, P1 ;  /* 0x000000ffff117224 */ /* 0x000fe400008e0609 */
[----:B------:R-:W-:-:S07]  /*0190*/  IMAD.MOV R5, RZ, RZ, -R5 ;  /* 0x000000ffff057224 */ /* 0x000fce00078e0a05 */
.L_x_2:
[----:B------:R-:W2:Y:S04]  /*01a0*/  LDG.E.64 R20, desc[UR6][R16.64+-0x30] ;  /* 0xffffd00610147981 */ /* 0x000ea8000c1e1b00 */
[----:B------:R-:W3:Y:S04]  /*01b0*/  LDG.E.64 R22, desc[UR6][R16.64+-0x38] ;  /* 0xffffc80610167981 */ /* 0x000ee8000c1e1b00 */
[----:B------:R-:W4:Y:S04]  /*01c0*/  LDG.E.64 R24, desc[UR6][R16.64+-0x20] ;  /* 0xffffe00610187981 */ /* 0x000f28000c1e1b00 */
[----:B------:R-:W4:Y:S04]  /*01d0*/  LDG.E.64 R8, desc[UR6][R16.64+-0x28] ;  /* 0xffffd80610087981 */ /* 0x000f28000c1e1b00 */
[----:B------:R-:W4:Y:S01]  /*01e0*/  LDG.E.64 R18, desc[UR6][R16.64+-0x10] ;  /* 0xfffff00610127981 */ /* 0x000f22000c1e1b00 */
[----:B--2--5:R-:W-:-:S02]  /*01f0*/  DADD R20, R14, -R20 ;  /* 0x000000000e147229 */ /* 0x024fc40000000814 */
[----:B---3--:R-:W-:-:S06]  /*0200*/  DADD R22, R12, -R22 ;  /* 0x000000000c167229 */ /* 0x008fcc0000000816 */
[----:B------:R-:W-:Y:S02]  /*0210*/  DMUL R20, R20, R20 ;  /* 0x0000001414147228 */ /* 0x000fe40000000000 */
[----:B----4-:R-:W-:-:S06]  /*0220*/  DADD R24, R14, -R24 ;  /* 0x000000000e187229 */ /* 0x010fcc0000000818 */
[----:B------:R-:W-:Y:S01]  /*0230*/  DFMA R20, R22, R22, R20 ;  /* 0x000000161614722b */ /* 0x000fe20000000014 */
[----:B------:R-:W2:Y:S01]  /*0240*/  LDG.E.64 R22, desc[UR6][R16.64+-0x18] ;  /* 0xffffe80610167981 */ /* 0x000ea2000c1e1b00 */
[----:B------:R-:W-:Y:S02]  /*0250*/  DADD R8, R12, -R8 ;  /* 0x000000000c087229 */ /* 0x000fe40000000808 */
[----:B------:R-:W-:-:S04]  /*0260*/  DMUL R24, R24, R24 ;  /* 0x0000001818187228 */ /* 0x000fc80000000000 */
[----:B------:R-:W-:Y:S02]  /*0270*/  DSETP.GTU.AND P5, PT, R20, R10, PT ;  /* 0x0000000a1400722a */ /* 0x000fe40003fac000 */
[----:B------:R-:W3:Y:S02]  /*0280*/  LDG.E.64 R20, desc[UR6][R16.64] ;  /* 0x0000000610147981 */ /* 0x000ee4000c1e1b00 */
[----:B------:R-:W-:Y:S02]  /*0290*/  DFMA R24, R8, R8, R24 ;  /* 0x000000080818722b */ /* 0x000fe40000000018 */
[----:B------:R-:W4:Y:S01]  /*02a0*/  LDG.E.64 R8, desc[UR6][R16.64+-0x8] ;  /* 0xfffff80610087981 */ /* 0x000f22000c1e1b00 */
[----:B------:R-:W-:-:S08]  /*02b0*/  DADD R18, R14, -R18 ;  /* 0x000000000e127229 */ /* 0x000fd00000000812 */
[----:B------:R-:W-:Y:S02]  /*02c0*/  DMUL R18, R18, R18 ;  /* 0x0000001212127228 */ /* 0x000fe40000000000 */
[----:B------:R-:W-:Y:S01]  /*02d0*/  DSETP.GTU.AND P1, PT, R24, R10, PT ;  /* 0x0000000a1800722a */ /* 0x000fe20003f2c000 */
[----:B------:R-:W4:Y:S01]  /*02e0*/  LDG.E.64 R24, desc[UR6][R16.64+0x10] ;  /* 0x0000100610187981 */ /* 0x000f22000c1e1b00 */
[----:B--2---:R-:W-:-:S08]  /*02f0*/  DADD R22, R12, -R22 ;  /* 0x000000000c167229 */ /* 0x004fd00000000816 */
[----:B------:R-:W-:Y:S02]  /*0300*/  DFMA R18, R22, R22, R18 ;  /* 0x000000161612722b */ /* 0x000fe40000000012 */
[----:B---3--:R-:W-:Y:S01]  /*0310*/  DADD R20, R14, -R20 ;  /* 0x000000000e147229 */ /* 0x008fe20000000814 */
[----:B------:R-:W2:Y:S01]  /*0320*/  LDG.E.64 R22, desc[UR6][R16.64+0x8] ;  /* 0x0000080610167981 */ /* 0x000ea2000c1e1b00 */
[----:B----4-:R-:W-:-:S04]  /*0330*/  DADD R8, R12, -R8 ;  /* 0x000000000c087229 */ /* 0x010fc80000000808 */
[----:B------:R-:W-:Y:S02]  /*0340*/  DSETP.GTU.AND P2, PT, R18, R10, PT ;  /* 0x0000000a1200722a */ /* 0x000fe40003f4c000 */
[----:B------:R-:W-:Y:S01]  /*0350*/  DMUL R20, R20, R20 ;  /* 0x0000001414147228 */ /* 0x000fe20000000000 */
[----:B------:R-:W3:Y:S07]  /*0360*/  LDG.E.64 R18, desc[UR6][R16.64+0x20] ;  /* 0x0000200610127981 */ /* 0x000eee000c1e1b00 */
[----:B------:R-:W-:Y:S01]  /*0370*/  DFMA R20, R8, R8, R20 ;  /* 0x000000080814722b */ /* 0x000fe20000000014 */
[----:B------:R-:W4:Y:S01]  /*0380*/  LDG.E.64 R8, desc[UR6][R16.64+0x18] ;  /* 0x0000180610087981 */ /* 0x000f22000c1e1b00 */
[----:B------:R-:W-:-:S06]  /*0390*/  DADD R24, R14, -R24 ;  /* 0x000000000e187229 */ /* 0x000fcc0000000818 */
[----:B------:R-:W-:Y:S02]  /*03a0*/  DSETP.GTU.AND P3, PT, R20, R10, PT ;  /* 0x0000000a1400722a */ /* 0x000fe40003f6c000 */
[----:B------:R-:W4:Y:S01]  /*03b0*/  LDG.E.64 R20, desc[UR6][R16.64+0x30] ;  /* 0x0000300610147981 */ /* 0x000f22000c1e1b00 */
[----:B------:R-:W-:Y:S02]  /*03c0*/  DMUL R24, R24, R24 ;  /* 0x0000001818187228 */ /* 0x000fe40000000000 */
[----:B--2---:R-:W-:Y:S02]  /*03d0*/  DADD R22, R12, -R22 ;  /* 0x000000000c167229 */ /* 0x004fe40000000816 */
[----:B---3--:R-:W-:-:S06]  /*03e0*/  DADD R18, R14, -R18 ;  /* 0x000000000e127229 */ /* 0x008fcc0000000812 */
[----:B------:R-:W-:Y:S02]  /*03f0*/  DFMA R24, R22, R22, R24 ;  /* 0x000000161618722b */ /* 0x000fe40000000018 */
[----:B------:R-:W2:Y:S01]  /*0400*/  LDG.E.64 R22, desc[UR6][R16.64+0x28] ;  /* 0x0000280610167981 */ /* 0x000ea2000c1e1b00 */
[----:B------:R-:W-:Y:S02]  /*0410*/  DMUL R18, R18, R18 ;  /* 0x0000001212127228 */ /* 0x000fe40000000000 */
[----:B----4-:R-:W-:-:S08]  /*0420*/  DADD R8, R12, -R8 ;  /* 0x000000000c087229 */ /* 0x010fd00000000808 */
[----:B------:R-:W-:Y:S02]  /*0430*/  DFMA R18, R8, R8, R18 ;  /* 0x000000080812722b */ /* 0x000fe40000000012 */
[----:B------:R-:W3:Y:S01]  /*0440*/  LDG.E.64 R8, desc[UR6][R16.64+0x40] ;  /* 0x0000400610087981 */ /* 0x000ee2000c1e1b00 */
[----:B------:R-:W-:-:S03]  /*0450*/  DSETP.GTU.AND P4, PT, R24, R10, PT ;  /* 0x0000000a1800722a */ /* 0x000fc60003f8c000 */
[----:B------:R0:W4:Y:S01]  /*0460*/  LDG.E.64 R24, desc[UR6][R16.64+0x38] ;  /* 0x0000380610187981 */ /* 0x000122000c1e1b00 */
[----:B------:R-:W-:Y:S01]  /*0470*/  DADD R20, R14, -R20 ;  /* 0x000000000e147229 */ /* 0x000fe20000000814 */
[----:B------:R-:W-:Y:S02]  /*0480*/  VIADD R27, R26, 0x1 ;  /* 0x000000011a1b7836 */ /* 0x000fe40000000000 */
[----:B------:R-:W-:Y:S01]  /*0490*/  @P5 IMAD.MOV R27, RZ, RZ, R26 ;  /* 0x000000ffff1b5224 */ /* 0x000fe200078e021a */
[----:B------:R-:W-:-:S04]  /*04a0*/  DSETP.GTU.AND P5, PT, R18, R10, PT ;  /* 0x0000000a1200722a */ /* 0x000fc80003fac000 */
[----:B------:R-:W-:Y:S01]  /*04b0*/  DMUL R20, R20, R20 ;  /* 0x0000001414147228 */ /* 0x000fe20000000000 */
[C---:B------:R-:W-:Y:S01]  /*04c0*/  VIADD R19, R27.reuse, 0x1 ;  /* 0x000000011b137836 */ /* 0x040fe20000000000 */
[----:B------:R-:W-:-:S05]  /*04d0*/  @P1 IADD3 R19, PT, PT, R27, RZ, RZ ;  /* 0x000000ff1b131210 */ /* 0x000fca0007ffe0ff */
[----:B------:R-:W-:Y:S02]  /*04e0*/  VIADD R18, R19, 0x1 ;  /* 0x0000000113127836 */ /* 0x000fe40000000000 */
[----:B------:R-:W-:-:S04]  /*04f0*/  @P2 IMAD.MOV R18, RZ, RZ, R19 ;  /* 0x000000ffff122224 */ /* 0x000fc800078e0213 */
[----:B------:R-:W-:Y:S02]  /*0500*/  VIADD R19, R18, 0x1 ;  /* 0x0000000112137836 */ /* 0x000fe40000000000 */
[----:B------:R-:W-:-:S04]  /*0510*/  @P3 IMAD.MOV R19, RZ, RZ, R18 ;  /* 0x000000ffff133224 */ /* 0x000fc800078e0212 */
[----:B------:R-:W-:Y:S02]  /*0520*/  VIADD R18, R19, 0x1 ;  /* 0x0000000113127836 */ /* 0x000fe40000000000 */
[----:B------:R-:W-:Y:S02]  /*0530*/  @P4 IMAD.MOV R18, RZ, RZ, R19 ;  /* 0x000000ffff124224 */ /* 0x000fe400078e0213 */
[----:B------:R-:W-:-:S03]  /*0540*/  VIADD R5, R5, 0x8 ;  /* 0x0000000805057836 */ /* 0x000fc60000000000 */
[----:B------:R-:W-:Y:S01]  /*0550*/  IADD3 R19, PT, PT, R18, 0x1, RZ ;  /* 0x0000000112137810 */ /* 0x000fe20007ffe0ff */
[----:B------:R-:W-:Y:S01]  /*0560*/  @P5 IMAD.MOV R19, RZ, RZ, R18 ;  /* 0x000000ffff135224 */ /* 0x000fe200078e0212 */
[----:B0-----:R-:W-:Y:S01]  /*0570*/  IADD3 R16, P3, PT, R16, 0x80, RZ ;  /* 0x0000008010107810 */ /* 0x001fe20007f7e0ff */
[----:B------:R-:W-:-:S04]  /*0580*/  VIADD R4, R4, 0x8 ;  /* 0x0000000804047836 */ /* 0x000fc80000000000 */
[----:B------:R-:W-:Y:S01]  /*0590*/  IMAD.X R17, RZ, RZ, R17, P3 ;  /* 0x000000ffff117224 */ /* 0x000fe200018e0611 */
[----:B--2---:R-:W-:-:S08]  /*05a0*/  DADD R22, R12, -R22 ;  /* 0x000000000c167229 */ /* 0x004fd00000000816 */
[----:B------:R-:W-:Y:S02]  /*05b0*/  DFMA R20, R22, R22, R20 ;  /* 0x000000161614722b */ /* 0x000fe40000000014 */
[----:B---3--:R-:W-:Y:S02]  /*05c0*/  DADD R8, R14, -R8 ;  /* 0x000000000e087229 */ /* 0x008fe40000000808 */
[----:B----4-:R-:W-:-:S06]  /*05d0*/  DADD R24, R12, -R24 ;  /* 0x000000000c187229 */ /* 0x010fcc0000000818 */
[----:B------:R-:W-:Y:S02]  /*05e0*/  DMUL R8, R8, R8 ;  /* 0x0000000808087228 */ /* 0x000fe40000000000 */
[----:B------:R-:W-:-:S06]  /*05f0*/  DSETP.GTU.AND P1, PT, R20, R10, PT ;  /* 0x0000000a1400722a */ /* 0x000fcc0003f2c000 */
[----:B------:R-:W-:-:S08]  /*0600*/  DFMA R8, R24, R24, R8 ;  /* 0x000000181808722b */ /* 0x000fd00000000008 */
[----:B------:R-:W-:Y:S01]  /*0610*/  DSETP.GTU.AND P2, PT, R8, R10, PT ;  /* 0x0000000a0800722a */ /* 0x000fe20003f4c000 */
[----:B------:R-:W-:Y:S02]  /*0620*/  VIADD R8, R19, 0x1 ;  /* 0x0000000113087836 */ /* 0x000fe40000000000 */
[----:B------:R-:W-:Y:S01]  /*0630*/  @P1 IMAD.MOV R8, RZ, RZ, R19 ;  /* 0x000000ffff081224 */ /* 0x000fe200078e0213 */
[----:B------:R-:W-:-:S03]  /*0640*/  ISETP.NE.AND P1, PT, R5, RZ, PT ;  /* 0x000000ff0500720c */ /* 0x000fc60003f25270 */
[----:B------:R-:W-:-:S07]  /*0650*/  VIADD R26, R8, 0x1 ;  /* 0x00000001081a7836 */ /* 0x000fce0000000000 */
[----:B------:R-:W-:-:S03]  /*0660*/  @P2 IADD3 R26, PT, PT, R8, RZ, RZ ;  /* 0x000000ff081a2210 */ /* 0x000fc60007ffe0ff */
[----:B------:R-:W-:Y:S05]  /*0670*/  @P1 BRA `(.L_x_2) ;  /* 0xfffffff800c81947 */ /* 0x000fea000383ffff */
.L_x_1:
[----:B------:R-:W-:Y:S05]  /*0680*/  BSYNC.RECONVERGENT B0 ;  /* 0x0000000000007941 */ /* 0x000fea0003800200 */
.L_x_0:
[----:B------:R-:W-:Y:S04]  /*0690*/  BSSY.RECONVERGENT B0, `(.L_x_3) ;  /* 0x0000058000007945 */ /* 0x000fe80003800200 */
[----:B------:R-:W-:Y:S05]  /*06a0*/  @!P0 BRA `(.L_x_4) ;  /* 0x0000000400588947 */ /* 0x000fea0003800000 */
[----:B------:R-:W-:Y:S01]  /*06b0*/  ISETP.GE.U32.AND P0, PT, R3, 0x4, PT ;  /* 0x000000040300780c */ /* 0x000fe20003f06070 */
[----:B------:R-:W-:Y:S01]  /*06c0*/  BSSY.RECONVERGENT B1, `(.L_x_5) ;  /* 0x000002a000017945 */ /* 0x000fe20003800200 */
[----:B------:R-:W-:-:S04]  /*06d0*/  LOP3.LUT R5, R2, 0x3, RZ, 0xc0, !PT ;  /* 0x0000000302057812 */ /* 0x000fc800078ec0ff */
[----:B------:R-:W-:-:S07]  /*06e0*/  ISETP.NE.AND P2, PT, R5, RZ, PT ;  /* 0x000000ff0500720c */ /* 0x000fce0003f45270 */
[----:B------:R-:W-:Y:S06]  /*06f0*/  @!P0 BRA `(.L_x_6) ;  /* 0x0000000000988947 */ /* 0x000fec0003800000 */
[----:B------:R-:W-:-:S05]  /*0700*/  IMAD.WIDE.U32 R24, R4, 0x10, R6 ;  /* 0x0000001004187825 */ /* 0x000fca00078e0006 */
[----:B------:R-:W2:Y:S04]  /*0710*/  LDG.E.64 R8, desc[UR6][R24.64+0x18] ;  /* 0x0000180618087981 */ /* 0x000ea8000c1e1b00 */
[----:B------:R-:W3:Y:S04]  /*0720*/  LDG.E.64 R18, desc[UR6][R24.64+0x10] ;  /* 0x0000100618127981 */ /* 0x000ee8000c1e1b00 */
[----:B------:R-:W4:Y:S04]  /*0730*/  LDG.E.64 R22, desc[UR6][R24.64+0x28] ;  /* 0x0000280618167981 */ /* 0x000f28000c1e1b00 */
[----:B------:R-:W4:Y:S04]  /*0740*/  LDG.E.64 R20, desc[UR6][R24.64+0x20] ;  /* 0x0000200618147981 */ /* 0x000f28000c1e1b00 */
[----:B------:R-:W4:Y:S04]  /*0750*/  LDG.E.64 R16, desc[UR6][R24.64+0x38] ;  /* 0x0000380618107981 */ /* 0x000f28000c1e1b00 */
[----:B------:R-:W4:Y:S01]  /*0760*/  LDG.E.64 R28, desc[UR6][R24.64+0x40] ;  /* 0x00004006181c7981 */ /* 0x000f22000c1e1b00 */
[----:B--2--5:R-:W-:-:S02]  /*0770*/  DADD R8, R14, -R8 ;  /* 0x000000000e087229 */ /* 0x024fc40000000808 */
[----:B---3--:R-:W-:-:S06]  /*0780*/  DADD R18, R12, -R18 ;  /* 0x000000000c127229 */ /* 0x008fcc0000000812 */
[----:B------:R-:W-:-:S08]  /*0790*/  DMUL R8, R8, R8 ;  /* 0x0000000808087228 */ /* 0x000fd00000000000 */
[----:B------:R-:W-:Y:S02]  /*07a0*/  DFMA R18, R18, R18, R8 ;  /* 0x000000121212722b */ /* 0x000fe40000000008 */
[----:B------:R-:W2:Y:S06]  /*07b0*/  LDG.E.64 R8, desc[UR6][R24.64+0x30] ;  /* 0x0000300618087981 */ /* 0x000eac000c1e1b00 */
[----:B------:R-:W-:Y:S02]  /*07c0*/  DSETP.GTU.AND P0, PT, R18, R10, PT ;  /* 0x0000000a1200722a */ /* 0x000fe40003f0c000 */
[----:B------:R-:W3:Y:S01]  /*07d0*/  LDG.E.64 R18, desc[UR6][R24.64+0x48] ;  /* 0x0000480618127981 */ /* 0x000ee2000c1e1b00 */
[----:B----4-:R-:W-:-:S02]  /*07e0*/  DADD R22, R14, -R22 ;  /* 0x000000000e167229 */ /* 0x010fc40000000816 */
[----:B------:R-:W-:Y:S02]  /*07f0*/  DADD R20, R12, -R20 ;  /* 0x000000000c147229 */ /* 0x000fe40000000814 */
[----:B------:R-:W-:-:S04]  /*0800*/  DADD R16, R14, -R16 ;  /* 0x000000000e107229 */ /* 0x000fc80000000810 */
[----:B------:R-:W-:-:S04]  /*0810*/  DMUL R22, R22, R22 ;  /* 0x0000001616167228 */ /* 0x000fc80000000000 */
[----:B------:R-:W-:-:S04]  /*0820*/  DMUL R16, R16, R16 ;  /* 0x0000001010107228 */ /* 0x000fc80000000000 */
[----:B------:R-:W-:Y:S02]  /*0830*/  DFMA R22, R20, R20, R22 ;  /* 0x000000141416722b */ /* 0x000fe40000000016 */
[----:B------:R-:W-:-:S06]  /*0840*/  DADD R28, R12, -R28 ;  /* 0x000000000c1c7229 */ /* 0x000fcc000000081c */
[----:B------:R-:W-:Y:S01]  /*0850*/  DSETP.GTU.AND P1, PT, R22, R10, PT ;  /* 0x0000000a1600722a */ /* 0x000fe20003f2c000 */
[----:B------:R-:W-:Y:S02]  /*0860*/  VIADD R3, R26, 0x1 ;  /* 0x000000011a037836 */ /* 0x000fe40000000000 */
[----:B------:R-:W-:Y:S02]  /*0870*/  @P0 IMAD.MOV R3, RZ, RZ, R26 ;  /* 0x000000ffff030224 */ /* 0x000fe400078e021a */
[----:B------:R-:W-:Y:S01]  /*0880*/  VIADD R4, R4, 0x4 ;  /* 0x0000000404047836 */ /* 0x000fe20000000000 */
[----:B--2---:R-:W-:Y:S02]  /*0890*/  DADD R8, R12, -R8 ;  /* 0x000000000c087229 */ /* 0x004fe40000000808 */
[----:B---3--:R-:W-:-:S06]  /*08a0*/  DADD R18, R14, -R18 ;  /* 0x000000000e127229 */ /* 0x008fcc0000000812 */
[----:B------:R-:W-:Y:S02]  /*08b0*/  DFMA R16, R8, R8, R16 ;  /* 0x000000080810722b */ /* 0x000fe40000000010 */
[----:B------:R-:W-:-:S06]  /*08c0*/  DMUL R18, R18, R18 ;  /* 0x0000001212127228 */ /* 0x000fcc0000000000 */
[----:B------:R-:W-:Y:S02]  /*08d0*/  DSETP.GTU.AND P0, PT, R16, R10, PT ;  /* 0x0000000a1000722a */ /* 0x000fe40003f0c000 */
[----:B------:R-:W-:Y:S01]  /*08e0*/  DFMA R18, R28, R28, R18 ;  /* 0x0000001c1c12722b */ /* 0x000fe20000000012 */
[----:B------:R-:W-:Y:S02]  /*08f0*/  VIADD R8, R3, 0x1 ;  /* 0x0000000103087836 */ /* 0x000fe40000000000 */
[----:B------:R-:W-:-:S05]  /*0900*/  @P1 IMAD.MOV R8, RZ, RZ, R3 ;  /* 0x000000ffff081224 */ /* 0x000fca00078e0203 */
[----:B------:R-:W-:Y:S01]  /*0910*/  DSETP.GTU.AND P1, PT, R18, R10, PT ;  /* 0x0000000a1200722a */ /* 0x000fe20003f2c000 */
[----:B------:R-:W-:-:S03]  /*0920*/  IADD3 R3, PT, PT, R8, 0x1, RZ ;  /* 0x0000000108037810 */ /* 0x000fc60007ffe0ff */
[----:B------:R-:W-:-:S04]  /*0930*/  @P0 IMAD.MOV R3, RZ, RZ, R8 ;  /* 0x000000ffff030224 */ /* 0x000fc800078e0208 */
[----:B------:R-:W-:-:S06]  /*0940*/  VIADD R26, R3, 0x1 ;  /* 0x00000001031a7836 */ /* 0x000fcc0000000000 */
[----:B------:R-:W-:-:S07]  /*0950*/  @P1 IMAD.MOV R26, RZ, RZ, R3 ;  /* 0x000000ffff1a1224 */ /* 0x000fce00078e0203 */
.L_x_6:
[----:B------:R-:W-:Y:S05]  /*0960*/  BSYNC.RECONVERGENT B1 ;  /* 0x0000000000017941 */ /* 0x000fea0003800200 */
.L_x_5:
[----:B------:R-:W-:Y:S05]  /*0970*/  @!P2 BRA `(.L_x_4) ;  /* 0x0000000000a4a947 */ /* 0x000fea0003800000 */
[----:B------:R-:W-:Y:S02]  /*0980*/  ISETP.NE.AND P1, PT, R5, 0x1, PT ;  /* 0x000000010500780c */ /* 0x000fe40003f25270 */
[----:B------:R-:W-:-:S04]  /*0990*/  LOP3.LUT R2, R2, 0x1, RZ, 0xc0, !PT ;  /* 0x0000000102027812 */ /* 0x000fc800078ec0ff */
[----:B------:R-:W-:-:S07]  /*09a0*/  ISETP.NE.U32.AND P0, PT, R2, 0x1, PT ;  /* 0x000000010200780c */ /* 0x000fce0003f05070 */
[----:B------:R-:W-:-:S05]  /*09b0*/  @P1 IMAD.WIDE.U32 R22, R4, 0x10, R6 ;  /* 0x0000001004161825 */ /* 0x000fca00078e0006 */
[----:B------:R-:W2:Y:S01]  /*09c0*/  @P1 LDG.E.64 R8, desc[UR6][R22.64+0x18] ;  /* 0x0000180616081981 */ /* 0x000ea2000c1e1b00 */
[----:B------:R-:W-:-:S03]  /*09d0*/  @P1 VIADD R4, R4, 0x2 ;  /* 0x0000000204041836 */ /* 0x000fc60000000000 */
[----:B------:R-:W3:Y:S01]  /*09e0*/  @P1 LDG.E.64 R16, desc[UR6][R22.64+0x28] ;  /* 0x0000280616101981 */ /* 0x000ee2000c1e1b00 */
[----:B------:R-:W-:-:S03]  /*09f0*/  @!P0 IMAD.WIDE.U32 R20, R4, 0x10, R6 ;  /* 0x0000001004148825 */ /* 0x000fc600078e0006 */
[----:B------:R-:W4:Y:S04]  /*0a00*/  @P1 LDG.E.64 R2, desc[UR6][R22.64+0x10] ;  /* 0x0000100616021981 */ /* 0x000f28000c1e1b00 */
[----:B------:R-:W4:Y:S04]  /*0a10*/  @P1 LDG.E.64 R18, desc[UR6][R22.64+0x20] ;  /* 0x0000200616121981 */ /* 0x000f28000c1e1b00 */
[----:B------:R-:W4:Y:S04]  /*0a20*/  @!P0 LDG.E.64 R6, desc[UR6][R20.64+0x18] ;  /* 0x0000180614068981 */ /* 0x000f28000c1e1b00 */
[----:B------:R-:W4:Y:S01]  /*0a30*/  @!P0 LDG.E.64 R4, desc[UR6][R20.64+0x10] ;  /* 0x0000100614048981 */ /* 0x000f22000c1e1b00 */
[----:B------:R-:W-:Y:S01]  /*0a40*/  PLOP3.LUT P4, PT, PT, PT, PT, 0x8, 0x80 ;  /* 0x000000000080781c */ /* 0x000fe20003f8e170 */
[----:B--2--5:R-:W-:-:S02]  /*0a50*/  @P1 DADD R8, R14, -R8 ;  /* 0x000000000e081229 */ /* 0x024fc40000000808 */
[----:B---3--:R-:W-:Y:S02]  /*0a60*/  @P1 DADD R16, R14, -R16 ;  /* 0x000000000e101229 */ /* 0x008fe40000000810 */
[----:B----4-:R-:W-:-:S04]  /*0a70*/  @P1 DADD R2, R12, -R2 ;  /* 0x000000000c021229 */ /* 0x010fc80000000802 */
[----:B------:R-:W-:Y:S02]  /*0a80*/  @P1 DMUL R8, R8, R8 ;  /* 0x0000000808081228 */ /* 0x000fe40000000000 */
[----:B------:R-:W-:Y:S02]  /*0a90*/  @P1 DADD R18, R12, -R18 ;  /* 0x000000000c121229 */ /* 0x000fe40000000812 */
[----:B------:R-:W-:Y:S02]  /*0aa0*/  @P1 DMUL R16, R16, R16 ;  /* 0x0000001010101228 */ /* 0x000fe40000000000 */
[----:B------:R-:W-:Y:S02]  /*0ab0*/  @!P0 DADD R6, R14, -R6 ;  /* 0x000000000e068229 */ /* 0x000fe40000000806 */
[----:B------:R-:W-:Y:S02]  /*0ac0*/  @P1 DFMA R8, R2, R2, R8 ;  /* 0x000000020208122b */ /* 0x000fe40000000008 */
[----:B------:R-:W-:-:S02]  /*0ad0*/  @!P0 DADD R4, R12, -R4 ;  /* 0x000000000c048229 */ /* 0x000fc40000000804 */
[----:B------:R-:W-:Y:S02]  /*0ae0*/  @P1 DFMA R16, R18, R18, R16 ;  /* 0x000000121210122b */ /* 0x000fe40000000010 */
[----:B------:R-:W-:Y:S02]  /*0af0*/  @!P0 DMUL R6, R6, R6 ;  /* 0x0000000606068228 */ /* 0x000fe40000000000 */
[----:B------:R-:W-:-:S04]  /*0b00*/  @P1 DSETP.GTU.AND P2, PT, R8, R10, PT ;  /* 0x0000000a0800122a */ /* 0x000fc80003f4c000 */
[----:B------:R-:W-:Y:S02]  /*0b10*/  @P1 DSETP.GTU.AND P3, PT, R16, R10, PT ;  /* 0x0000000a1000122a */ /* 0x000fe40003f6c000 */
[----:B------:R-:W-:Y:S01]  /*0b20*/  @P1 PLOP3.LUT P4, PT, P2, PT, PT, 0x80, 0x8 ;  /* 0x000000000008181c */ /* 0x000fe2000178f070 */
[----:B------:R-:W-:Y:S01]  /*0b30*/  @!P0 DFMA R6, R4, R4, R6 ;  /* 0x000000040406822b */ /* 0x000fe20000000006 */
[----:B------:R-:W-:Y:S02]  /*0b40*/  PLOP3.LUT P2, PT, PT, PT, PT, 0x8, 0x80 ;  /* 0x000000000080781c */ /* 0x000fe40003f4e170 */
[----:B------:R-:W-:Y:S02]  /*0b50*/  @P1 PLOP3.LUT P2, PT, P3, PT, PT, 0x80, 0x8 ;  /* 0x000000000008181c */ /* 0x000fe40001f4f070 */
[----:B------:R-:W-:-:S03]  /*0b60*/  @P1 IADD3 R2, PT, PT, R26, 0x1, RZ ;  /* 0x000000011a021810 */ /* 0x000fc60007ffe0ff */
[----:B------:R-:W-:-:S04]  /*0b70*/  @!P0 DSETP.GTU.AND P3, PT, R6, R10, PT ;  /* 0x0000000a0600822a */ /* 0x000fc80003f6c000 */
[----:B------:R-:W-:Y:S01]  /*0b80*/  @P4 IMAD.MOV R2, RZ, RZ, R26 ;  /* 0x000000ffff024224 */ /* 0x000fe200078e021a */
[----:B------:R-:W-:Y:S02]  /*0b90*/  PLOP3.LUT P4, PT, PT, PT, PT, 0x8, 0x80 ;  /* 0x000000000080781c */ /* 0x000fe40003f8e170 */
[----:B------:R-:W-:Y:S01]  /*0ba0*/  @!P0 PLOP3.LUT P4, PT, P3, PT, PT, 0x80, 0x8 ;  /* 0x000000000008881c */ /* 0x000fe20001f8f070 */
[----:B------:R-:W-:Y:S02]  /*0bb0*/  @P1 VIADD R3, R2, 0x1 ;  /* 0x0000000102031836 */ /* 0x000fe40000000000 */
[----:B------:R-:W-:-:S04]  /*0bc0*/  @P2 IMAD.MOV R3, RZ, RZ, R2 ;  /* 0x000000ffff032224 */ /* 0x000fc800078e0202 */
[----:B------:R-:W-:-:S04]  /*0bd0*/  @P1 IMAD.MOV.U32 R26, RZ, RZ, R3 ;  /* 0x000000ffff1a1224 */ /* 0x000fc800078e0003 */
[C---:B------:R-:W-:Y:S02]  /*0be0*/  @!P0 VIADD R2, R26.reuse, 0x1 ;  /* 0x000000011a028836 */ /* 0x040fe40000000000 */
[----:B------:R-:W-:-:S05]  /*0bf0*/  @P4 IADD3 R2, PT, PT, R26, RZ, RZ ;  /* 0x000000ff1a024210 */ /* 0x000fca0007ffe0ff */
[----:B------:R-:W-:-:S07]  /*0c00*/  @!P0 IMAD.MOV.U32 R26, RZ, RZ, R2 ;  /* 0x000000ffff1a8224 */ /* 0x000fce00078e0002 */
.L_x_4:
[----:B------:R-:W-:Y:S05]  /*0c10*/  BSYNC.RECONVERGENT B0 ;  /* 0x0000000000007941 */ /* 0x000fea0003800200 */
.L_x_3:
[----:B------:R-:W0:Y:S01]  /*0c20*/  S2UR UR5, SR_CgaCtaId ;  /* 0x00000000000579c3 */ /* 0x000e220000008800 */
[----:B------:R-:W-:Y:S01]  /*0c30*/  UMOV UR4, 0x400 ;  /* 0x0000040000047882 */ /* 0x000fe20000000000 */
[----:B------:R-:W-:Y:S01]  /*0c40*/  ISETP.NE.AND P0, PT, R0, RZ, PT ;  /* 0x000000ff0000720c */ /* 0x000fe20003f05270 */
[----:B0-----:R-:W-:-:S06]  /*0c50*/  ULEA UR4, UR5, UR4, 0x18 ;  /* 0x0000000405047291 */ /* 0x001fcc000f8ec0ff */
[----:B------:R-:W-:-:S05]  /*0c60*/  LEA R3, R0, UR4, 0x2 ;  /* 0x0000000400037c11 */ /* 0x000fca000f8e10ff */
[----:B------:R0:W-:Y:S01]  /*0c70*/  STS [R3], R26 ;  /* 0x0000001a03007388 */ /* 0x0001e20000000800 */
[----:B------:R-:W-:Y:S06]  /*0c80*/  BAR.SYNC.DEFER_BLOCKING 0x0 ;  /* 0x0000000000007b1d */ /* 0x000fec0000010000 */
[----:B------:R-:W-:Y:S05]  /*0c90*/  @P0 EXIT ;  /* 0x000000000000094d */ /* 0x000fea0003800000 */
[----:B------:R-:W-:Y:S02]  /*0ca0*/  IMAD.MOV.U32 R5, RZ, RZ, RZ ;  /* 0x000000ffff057224 */ /* 0x000fe400078e00ff */
[----:B------:R-:W-:-:S07]  /*0cb0*/  IMAD.MOV.U32 R0, RZ, RZ, 0x40 ;  /* 0x00000040ff007424 */ /* 0x000fce00078e00ff */
.L_x_7:
[----:B0-----:R-:W0:Y:S04]  /*0cc0*/  LDS.128 R24, [R0+UR4+-0x40] ;  /* 0xffffc00400187984 */ /* 0x001e280008000c00 */
[----:B-----5:R-:W1:Y:S04]  /*0cd0*/  LDS.128 R8, [R0+UR4+-0x30] ;  /* 0xffffd00400087984 */ /* 0x020e680008000c00 */
[----:B------:R-:W2:Y:S04]  /*0ce0*/  LDS.128 R12, [R0+UR4+-0x20] ;  /* 0xffffe004000c7984 */ /* 0x000ea80008000c00 */
[----:B------:R-:W3:Y:S04]  /*0cf0*/  LDS.128 R16, [R0+UR4+-0x10] ;  /* 0xfffff00400107984 */ /* 0x000ee80008000c00 */
[----:B------:R-:W4:Y:S01]  /*0d00*/  LDS.128 R20, [R0+UR4] ;  /* 0x0000000400147984 */ /* 0x000f220008000c00 */
[----:B0-----:R-:W-:-:S03]  /*0d10*/  IADD3 R24, PT, PT, R25, R24, R5 ;  /* 0x0000001819187210 */ /* 0x001fc60007ffe005 */
[----:B------:R-:W0:Y:S01]  /*0d20*/  LDS.128 R4, [R0+UR4+0x10] ;  /* 0x0000100400047984 */ /* 0x000e220008000c00 */
[----:B------:R-:W-:-:S04]  /*0d30*/  IADD3 R24, PT, PT, R27, R26, R24 ;  /* 0x0000001a1b187210 */ /* 0x000fc80007ffe018 */
[----:B-1----:R-:W-:Y:S02]  /*0d40*/  IADD3 R8, PT, PT, R9, R8, R24 ;  /* 0x0000000809087210 */ /* 0x002fe40007ffe018 */
[----:B------:R-:W1:Y:S02]  /*0d50*/  LDS.128 R24, [R0+UR4+0x20] ;  /* 0x0000200400187984 */ /* 0x000e640008000c00 */
[----:B------:R-:W-:-:S04]  /*0d60*/  IADD3 R8, PT, PT, R11, R10, R8 ;  /* 0x0000000a0b087210 */ /* 0x000fc80007ffe008 */
[----:B--2---:R-:W-:Y:S02]  /*0d70*/  IADD3 R12, PT, PT, R13, R12, R8 ;  /* 0x0000000c0d0c7210 */ /* 0x004fe40007ffe008 */
[----:B------:R2:W1:Y:S02]  /*0d80*/  LDS.128 R8, [R0+UR4+0x30] ;  /* 0x0000300400087984 */ /* 0x0004640008000c00 */
[----:B------:R-:W-:-:S04]  /*0d90*/  IADD3 R12, PT, PT, R15, R14, R12 ;  /* 0x0000000e0f0c7210 */ /* 0x000fc80007ffe00c */
[----:B---3--:R-:W-:Y:S01]  /*0da0*/  IADD3 R12, PT, PT, R17, R16, R12 ;  /* 0x00000010110c7210 */ /* 0x008fe20007ffe00c */
[----:B--2---:R-:W-:-:S03]  /*0db0*/  VIADD R0, R0, 0x80 ;  /* 0x0000008000007836 */ /* 0x004fc60000000000 */
[----:B------:R-:W-:Y:S02]  /*0dc0*/  IADD3 R12, PT, PT, R19, R18, R12 ;  /* 0x00000012130c7210 */ /* 0x000fe40007ffe00c */
[----:B------:R-:W-:Y:S02]  /*0dd0*/  ISETP.NE.AND P0, PT, R0, 0x1040, PT ;  /* 0x000010400000780c */ /* 0x000fe40003f05270 */
[----:B----4-:R-:W-:-:S04]  /*0de0*/  IADD3 R12, PT, PT, R21, R20, R12 ;  /* 0x00000014150c7210 */ /* 0x010fc80007ffe00c */
[----:B------:R-:W-:-:S04]  /*0df0*/  IADD3 R12, PT, PT, R23, R22, R12 ;  /* 0x00000016170c7210 */ /* 0x000fc80007ffe00c */
[----:B0-----:R-:W-:-:S04]  /*0e00*/  IADD3 R4, PT, PT, R5, R4, R12 ;  /* 0x0000000405047210 */ /* 0x001fc80007ffe00c */
[----:B------:R-:W-:-:S04]  /*0e10*/  IADD3 R4, PT, PT, R7, R6, R4 ;  /* 0x0000000607047210 */ /* 0x000fc80007ffe004 */
[----:B-1----:R-:W-:-:S04]  /*0e20*/  IADD3 R4, PT, PT, R25, R24, R4 ;  /* 0x0000001819047210 */ /* 0x002fc80007ffe004 */
[----:B------:R-:W-:-:S04]  /*0e30*/  IADD3 R4, PT, PT, R27, R26, R4 ;  /* 0x0000001a1b047210 */ /* 0x000fc80007ffe004 */
[----:B------:R-:W-:-:S04]  /*0e40*/  IADD3 R4, PT, PT, R9, R8, R4 ;  /* 0x0000000809047210 */ /* 0x000fc80007ffe004 */
[----:B------:R-:W-:Y:S01]  /*0e50*/  IADD3 R5, PT, PT, R11, R10, R4 ;  /* 0x0000000a0b057210 */ /* 0x000fe20007ffe004 */
[----:B------:R-:W-:Y:S06]  /*0e60*/  @P0 BRA `(.L_x_7) ;  /* 0xfffffffc00940947 */ /* 0x000fec000383ffff */
[----:B------:R-:W0:Y:S02]  /*0e70*/  LDC.64 R2, c[0x0][0x390] ;  /* 0x0000e400ff027b82 */ /* 0x000e240000000a00 */
[----:B0-----:R-:W-:Y:S01]  /*0e80*/  REDG.E.ADD.STRONG.GPU desc[UR6][R2.64], R5 ;  /* 0x000000050200798e */ /* 0x001fe2000c12e106 */
[----:B------:R-:W-:Y:S05]  /*0e90*/  EXIT ;  /* 0x000000000000794d */ /* 0x000fea0003800000 */
.L_x_8:
[----:B------:R-:W-:-:S00]  /*0ea0*/  BRA `(.L_x_8) ;  /* 0xfffffffc00fc7947 */ /* 0x000fc0000383ffff */
[----:B------:R-:W-:-:S00]  /*0eb0*/  NOP ;  /* 0x0000000000007918 */ /* 0x000fc00000000000 */
        /* <DEDUP_REMOVED lines=12> */
.L_x_9:


//--------------------- .nv.shared._Z13number_pointsP5PointPdPj --------------------------
	.section	.nv.shared._Z13number_pointsP5PointPdPj,"aw",@nobits
	.sectionflags	@""
	.align	4
.nv.shared._Z13number_pointsP5PointPdPj:
	.zero		5120


//--------------------- .nv.shared.reserved.0     --------------------------
	.section	.nv.shared.reserved.0,"aw",@nobits
	.weak		__nv_reservedSMEM_offset_0_alias
	.size		__nv_reservedSMEM_offset_0_alias, 0, 64
	.other		__nv_reservedSMEM_offset_0_alias,@"STO_CUDA_RESERVED_SHARED STV_DEFAULT"
__nv_reservedSMEM_offset_0_alias:
	.zero		0
	.zero		64


//--------------------- .nv.constant0._Z13number_pointsP5PointPdPj --------------------------
	.section	.nv.constant0._Z13number_pointsP5PointPdPj,"a",@progbits
	.sectionflags	@""
	.align	4
.nv.constant0._Z13number_pointsP5PointPdPj:
	.zero		920


//--------------------- SYMBOLS --------------------------

	.type		.nv.reservedSmem.offset0,@object
	.size		.nv.reservedSmem.offset0,0x4
	.type		.nv.reservedSmem.cap,@object
	.size		.nv.reservedSmem.cap,0x4
